	.headerflags	@"EF_CUDA_TEXMODE_UNIFIED EF_CUDA_64BIT_ADDRESS EF_CUDA_ACCELERATORS EF_CUDA_SM90 EF_CUDA_VIRTUAL_SM(EF_CUDA_SM90)"
	.elftype	@"ET_EXEC"


//--------------------- .nv.info                  --------------------------
	.section	.nv.info,"",@"SHT_CUDA_INFO"
	.align	4


	//----- nvinfo : EIATTR_REGCOUNT
	.align		4
        /*0000*/ 	.byte	0x04, 0x2f
        /*0002*/ 	.short	(.L_3 - .L_2)
	.align		4
.L_2:
        /*0004*/ 	.word	index@(triton_poi_fused__native_batch_norm_legit_no_training_17)
        /*0008*/ 	.word	0x00000012


	//----- nvinfo : EIATTR_MIN_STACK_SIZE
	.align		4
.L_3:
        /*000c*/ 	.byte	0x04, 0x12
        /*000e*/ 	.short	(.L_5 - .L_4)
	.align		4
.L_4:
        /*0010*/ 	.word	index@(triton_poi_fused__native_batch_norm_legit_no_training_17)
        /*0014*/ 	.word	0x00000000


	//----- nvinfo : EIATTR_FRAME_SIZE
	.align		4
.L_5:
        /*0018*/ 	.byte	0x04, 0x11
        /*001a*/ 	.short	(.L_7 - .L_6)
	.align		4
.L_6:
        /*001c*/ 	.word	index@(triton_poi_fused__native_batch_norm_legit_no_training_17)
        /*0020*/ 	.word	0x00000000


	//----- nvinfo : EIATTR_MIN_STACK_SIZE
	.align		4
.L_7:
        /*0024*/ 	.byte	0x04, 0x12
        /*0026*/ 	.short	(.L_9 - .L_8)
	.align		4
.L_8:
        /*0028*/ 	.word	index@(triton_poi_fused__native_batch_norm_legit_no_training_17)
        /*002c*/ 	.word	0x00000000
.L_9:


//--------------------- .nv.info.triton_poi_fused__native_batch_norm_legit_no_training_17 --------------------------
	.section	.nv.info.triton_poi_fused__native_batch_norm_legit_no_training_17,"",@"SHT_CUDA_INFO"
	.sectionflags	@""
	.align	4


	//----- nvinfo : EIATTR_CUDA_API_VERSION
	.align		4
        /*0000*/ 	.byte	0x04, 0x37
        /*0002*/ 	.short	(.L_11 - .L_10)
.L_10:
        /*0004*/ 	.word	0x0000007c


	//----- nvinfo : EIATTR_KPARAM_INFO
	.align		4
.L_11:
        /*0008*/ 	.byte	0x04, 0x17
        /*000a*/ 	.short	(.L_13 - .L_12)
.L_12:
        /*000c*/ 	.word	0x00000000
        /*0010*/ 	.short	0x0006
        /*0012*/ 	.short	0x0030
        /*0014*/ 	.byte	0x00, 0xf0, 0x11, 0x00


	//----- nvinfo : EIATTR_KPARAM_INFO
	.align		4
.L_13:
        /*0018*/ 	.byte	0x04, 0x17
        /*001a*/ 	.short	(.L_15 - .L_14)
.L_14:
        /*001c*/ 	.word	0x00000000
        /*0020*/ 	.short	0x0005
        /*0022*/ 	.short	0x0028
        /*0024*/ 	.byte	0x00, 0xf4, 0x21, 0x00


	//----- nvinfo : EIATTR_KPARAM_INFO
	.align		4
.L_15:
        /*0028*/ 	.byte	0x04, 0x17
        /*002a*/ 	.short	(.L_17 - .L_16)
.L_16:
        /*002c*/ 	.word	0x00000000
        /*0030*/ 	.short	0x0004
        /*0032*/ 	.short	0x0020
        /*0034*/ 	.byte	0x00, 0xf4, 0x21, 0x00


	//----- nvinfo : EIATTR_KPARAM_INFO
	.align		4
.L_17:
        /*0038*/ 	.byte	0x04, 0x17
        /*003a*/ 	.short	(.L_19 - .L_18)
.L_18:
        /*003c*/ 	.word	0x00000000
        /*0040*/ 	.short	0x0003
        /*0042*/ 	.short	0x0018
        /*0044*/ 	.byte	0x00, 0xf4, 0x21, 0x00


	//----- nvinfo : EIATTR_KPARAM_INFO
	.align		4
.L_19:
        /*0048*/ 	.byte	0x04, 0x17
        /*004a*/ 	.short	(.L_21 - .L_20)
.L_20:
        /*004c*/ 	.word	0x00000000
        /*0050*/ 	.short	0x0002
        /*0052*/ 	.short	0x0010
        /*0054*/ 	.byte	0x00, 0xf4, 0x21, 0x00


	//----- nvinfo : EIATTR_KPARAM_INFO
	.align		4
.L_21:
        /*0058*/ 	.byte	0x04, 0x17
        /*005a*/ 	.short	(.L_23 - .L_22)
.L_22:
        /*005c*/ 	.word	0x00000000
        /*0060*/ 	.short	0x0001
        /*0062*/ 	.short	0x0008
        /*0064*/ 	.byte	0x00, 0xf4, 0x21, 0x00


	//----- nvinfo : EIATTR_KPARAM_INFO
	.align		4
.L_23:
        /*0068*/ 	.byte	0x04, 0x17
        /*006a*/ 	.short	(.L_25 - .L_24)
.L_24:
        /*006c*/ 	.word	0x00000000
        /*0070*/ 	.short	0x0000
        /*0072*/ 	.short	0x0000
        /*0074*/ 	.byte	0x00, 0xf4, 0x21, 0x00


	//----- nvinfo : EIATTR_SPARSE_MMA_MASK
	.align		4
.L_25:
        /*0078*/ 	.byte	0x03, 0x50
        /*007a*/ 	.short	0x0000


	//----- nvinfo : EIATTR_MAXREG_COUNT
	.align		4
        /*007c*/ 	.byte	0x03, 0x1b
        /*007e*/ 	.short	0x00ff


	//----- nvinfo : EIATTR_EXIT_INSTR_OFFSETS
	.align		4
        /*0080*/ 	.byte	0x04, 0x1c
        /*0082*/ 	.short	(.L_27 - .L_26)


	//   ....[0]....
.L_26:
        /*0084*/ 	.word	0x00000390


	//----- nvinfo : EIATTR_REQNTID
	.align		4
.L_27:
        /*0088*/ 	.byte	0x04, 0x10
        /*008a*/ 	.short	(.L_29 - .L_28)
.L_28:
        /*008c*/ 	.word	0x00000080
        /*0090*/ 	.word	0x00000001
        /*0094*/ 	.word	0x00000001


	//----- nvinfo : EIATTR_CBANK_PARAM_SIZE
	.align		4
.L_29:
        /*0098*/ 	.byte	0x03, 0x19
        /*009a*/ 	.short	0x0034


	//----- nvinfo : EIATTR_PARAM_CBANK
	.align		4
        /*009c*/ 	.byte	0x04, 0x0a
        /*009e*/ 	.short	(.L_31 - .L_30)
	.align		4
.L_30:
        /*00a0*/ 	.word	index@(.nv.constant0.triton_poi_fused__native_batch_norm_legit_no_training_17)
        /*00a4*/ 	.short	0x0210
        /*00a6*/ 	.short	0x0034


	//----- nvinfo : EIATTR_SW_WAR
	.align		4
.L_31:
        /*00a8*/ 	.byte	0x04, 0x36
        /*00aa*/ 	.short	(.L_33 - .L_32)
.L_32:
        /*00ac*/ 	.word	0x00000008
.L_33:


//--------------------- .nv.callgraph             --------------------------
	.section	.nv.callgraph,"",@"SHT_CUDA_CALLGRAPH"
	.align	4
	.sectionentsize	8
	.align		4
        /*0000*/ 	.word	0x00000000
	.align		4
        /*0004*/ 	.word	0xffffffff
	.align		4
        /*0008*/ 	.word	0x00000000
	.align		4
        /*000c*/ 	.word	0xfffffffe
	.align		4
        /*0010*/ 	.word	0x00000000
	.align		4
        /*0014*/ 	.word	0xfffffffd
	.align		4
        /*0018*/ 	.word	0x00000000
	.align		4
        /*001c*/ 	.word	0xfffffffc


//--------------------- .nv.constant4             --------------------------
	.section	.nv.constant4,"a",@progbits
	.align	8
	.align		8
.nv.constant4:
        /*0000*/ 	.dword	_$_str
	.align		8
        /*0008*/ 	.dword	_$_str_$_2


//--------------------- .text.triton_poi_fused__native_batch_norm_legit_no_training_17 --------------------------
	.section	.text.triton_poi_fused__native_batch_norm_legit_no_training_17,"ax",@progbits
	.align	128
        .global         triton_poi_fused__native_batch_norm_legit_no_training_17
        .type           triton_poi_fused__native_batch_norm_legit_no_training_17,@function
        .size           triton_poi_fused__native_batch_norm_legit_no_training_17,(.L_x_1 - triton_poi_fused__native_batch_norm_legit_no_training_17)
        .other          triton_poi_fused__native_batch_norm_legit_no_training_17,@"STO_CUDA_ENTRY STV_DEFAULT"
triton_poi_fused__native_batch_norm_legit_no_training_17:
.text.triton_poi_fused__native_batch_norm_legit_no_training_17:
[----:B------:R-:W-:Y:S01]  /*0000*/  LDC R1, c[0x0][0x28] ;  /* 0x00000a00ff017b82 */ /* 0x000fe20000000800 */
[----:B------:R-:W1:Y:S07]  /*0010*/  S2R R0, SR_TID.X ;  /* 0x0000000000007919 */ /* 0x000e6e0000002100 */
[----:B------:R-:W2:Y:S01]  /*0020*/  LDC.64 R2, c[0x0][0x220] ;  /* 0x00008800ff027b82 */ /* 0x000ea20000000a00 */
[----:B------:R-:W-:Y:S01]  /*0030*/  ULDC.64 UR4, c[0x0][0x208] ;  /* 0x0000820000047ab9 */ /* 0x000fe20000000a00 */
[----:B------:R-:W3:Y:S06]  /*0040*/  S2R R7, SR_CTAID.X ;  /* 0x0000000000077919 */ /* 0x000eec0000002500 */
[----:B------:R-:W4:Y:S08]  /*0050*/  LDC.64 R8, c[0x0][0x228] ;  /* 0x00008a00ff087b82 */ /* 0x000f300000000a00 */
[----:B------:R-:W5:Y:S01]  /*0060*/  LDC.64 R10, c[0x0][0x230] ;  /* 0x00008c00ff0a7b82 */ /* 0x000f620000000a00 */
[----:B-1----:R-:W-:-:S02]  /*0070*/  SHF.L.U32 R0, R0, 0x1, RZ ;  /* 0x0000000100007819 */ /* 0x002fc400000006ff */
[----:B---3--:R-:W-:Y:S02]  /*0080*/  SHF.R.S32.HI R5, RZ, 0x17, R7 ;  /* 0x00000017ff057819 */ /* 0x008fe40000011407 */
[----:B------:R-:W-:Y:S02]  /*0090*/  LOP3.LUT R0, R0, 0xfe, RZ, 0xc0, !PT ;  /* 0x000000fe00007812 */ /* 0x000fe400078ec0ff */
[----:B------:R-:W-:Y:S02]  /*00a0*/  SGXT R5, R5, 0x1 ;  /* 0x000000010505781a */ /* 0x000fe40000000200 */
[----:B------:R-:W-:Y:S02]  /*00b0*/  LEA R0, R7, R0, 0x8 ;  /* 0x0000000007007211 */ /* 0x000fe400078e40ff */
[----:B------:R-:W1:Y:S02]  /*00c0*/  LDC.64 R6, c[0x0][0x218] ;  /* 0x00008600ff067b82 */ /* 0x000e640000000a00 */
[----:B------:R-:W-:-:S04]  /*00d0*/  LEA.HI R5, R5, R0, RZ, 0x6 ;  /* 0x0000000005057211 */ /* 0x000fc800078f30ff */
[----:B------:R-:W-:-:S04]  /*00e0*/  LOP3.LUT R5, R5, 0xffffffc0, RZ, 0xc0, !PT ;  /* 0xffffffc005057812 */ /* 0x000fc800078ec0ff */
[----:B------:R-:W-:Y:S02]  /*00f0*/  IADD3 R13, R0, -R5, RZ ;  /* 0x80000005000d7210 */ /* 0x000fe40007ffe0ff */
[----:B------:R-:W3:Y:S03]  /*0100*/  LDC.64 R4, c[0x0][0x210] ;  /* 0x00008400ff047b82 */ /* 0x000ee60000000a00 */
[----:B--2---:R-:W-:-:S06]  /*0110*/  IMAD.WIDE R2, R13, 0x4, R2 ;  /* 0x000000040d027825 */ /* 0x004fcc00078e0202 */
[----:B------:R-:W2:Y:S01]  /*0120*/  LDG.E.EL.64 R2, desc[UR4][R2.64] ;  /* 0x0000000402027981 */ /* 0x000ea2000c2e1b00 */
[----:B-1----:R-:W-:-:S06]  /*0130*/  IMAD.WIDE R6, R13, 0x4, R6 ;  /* 0x000000040d067825 */ /* 0x002fcc00078e0206 */
[----:B------:R-:W2:Y:S01]  /*0140*/  LDG.E.EL.64 R6, desc[UR4][R6.64] ;  /* 0x0000000406067981 */ /* 0x000ea2000c2e1b00 */
[----:B---3--:R-:W-:-:S06]  /*0150*/  IMAD.WIDE R4, R0, 0x4, R4 ;  /* 0x0000000400047825 */ /* 0x008fcc00078e0204 */
[----:B------:R-:W3:Y:S01]  /*0160*/  LDG.E.64 R4, desc[UR4][R4.64] ;  /* 0x0000000404047981 */ /* 0x000ee2000c1e1b00 */
[----:B----4-:R-:W-:-:S04]  /*0170*/  IMAD.WIDE R8, R13, 0x4, R8 ;  /* 0x000000040d087825 */ /* 0x010fc800078e0208 */
[----:B-----5:R-:W-:Y:S02]  /*0180*/  IMAD.WIDE R10, R13, 0x4, R10 ;  /* 0x000000040d0a7825 */ /* 0x020fe400078e020a */
[----:B------:R-:W4:Y:S04]  /*0190*/  LDG.E.EL.64 R8, desc[UR4][R8.64] ;  /* 0x0000000408087981 */ /* 0x000f28000c2e1b00 */
[----:B------:R-:W4:Y:S01]  /*01a0*/  LDG.E.EL.64 R10, desc[UR4][R10.64] ;  /* 0x000000040a0a7981 */ /* 0x000f22000c2e1b00 */
[----:B------:R-:W-:Y:S01]  /*01b0*/  HFMA2.MMA R15, -RZ, RZ, 1.625, 0 ;  /* 0x3e800000ff0f7435 */ /* 0x000fe200000001ff */
[----:B--2---:R-:W-:Y:S01]  /*01c0*/  FADD R2, R2, 9.9999997473787516356e-06 ;  /* 0x3727c5ac02027421 */ /* 0x004fe20000000000 */
[----:B------:R-:W-:-:S03]  /*01d0*/  FADD R12, R3, 9.9999997473787516356e-06 ;  /* 0x3727c5ac030c7421 */ /* 0x000fc60000000000 */
[----:B------:R1:W2:Y:S08]  /*01e0*/  MUFU.SQRT R13, R2 ;  /* 0x00000002000d7308 */ /* 0x0002b00000002000 */
[----:B------:R-:W5:Y:S01]  /*01f0*/  MUFU.SQRT R14, R12 ;  /* 0x0000000c000e7308 */ /* 0x000f620000002000 */
[----:B-1----:R-:W1:Y:S01]  /*0200*/  LDC.64 R2, c[0x0][0x238] ;  /* 0x00008e00ff027b82 */ /* 0x002e620000000a00 */
[----:B--2---:R-:W-:-:S02]  /*0210*/  FSETP.GT.AND P0, PT, R13, 8.50705917302346158658e+37, PT ;  /* 0x7e8000000d00780b */ /* 0x004fc40003f04000 */
[----:B------:R-:W-:Y:S02]  /*0220*/  FSETP.GEU.AND P2, PT, R13, 1.175494350822287508e-38, PT ;  /* 0x008000000d00780b */ /* 0x000fe40003f4e000 */
[C---:B-----5:R-:W-:Y:S02]  /*0230*/  FSETP.GT.AND P1, PT, R14.reuse, 8.50705917302346158658e+37, PT ;  /* 0x7e8000000e00780b */ /* 0x060fe40003f24000 */
[----:B------:R-:W-:-:S07]  /*0240*/  FSETP.GEU.AND P3, PT, R14, 1.175494350822287508e-38, PT ;  /* 0x008000000e00780b */ /* 0x000fce0003f6e000 */
[----:B------:R-:W-:-:S04]  /*0250*/  @P0 FMUL R13, R13, 0.25 ;  /* 0x3e8000000d0d0820 */ /* 0x000fc80000400000 */
[----:B------:R-:W-:Y:S01]  /*0260*/  @!P2 FMUL R13, R13, 16777216 ;  /* 0x4b8000000d0da820 */ /* 0x000fe20000400000 */
[----:B------:R-:W-:-:S04]  /*0270*/  @P1 FMUL R14, R14, 0.25 ;  /* 0x3e8000000e0e1820 */ /* 0x000fc80000400000 */
[----:B------:R-:W-:Y:S01]  /*0280*/  @!P3 FMUL R14, R14, 16777216 ;  /* 0x4b8000000e0eb820 */ /* 0x000fe20000400000 */
[----:B------:R-:W2:Y:S01]  /*0290*/  MUFU.RCP R13, R13 ;  /* 0x0000000d000d7308 */ /* 0x000ea20000001000 */
[----:B------:R-:W-:-:S07]  /*02a0*/  FSEL R12, R15, 1, P0 ;  /* 0x3f8000000f0c7808 */ /* 0x000fce0000000000 */
[----:B------:R-:W5:Y:S01]  /*02b0*/  MUFU.RCP R14, R14 ;  /* 0x0000000e000e7308 */ /* 0x000f620000001000 */
[----:B------:R-:W-:Y:S01]  /*02c0*/  FSEL R15, R15, 1, P1 ;  /* 0x3f8000000f0f7808 */ /* 0x000fe20000800000 */
[----:B------:R-:W-:Y:S01]  /*02d0*/  @!P2 FMUL R12, R12, 16777216 ;  /* 0x4b8000000c0ca820 */ /* 0x000fe20000400000 */
[----:B---3--:R-:W-:-:S03]  /*02e0*/  FADD R4, R4, -R6 ;  /* 0x8000000604047221 */ /* 0x008fc60000000000 */
[----:B------:R-:W-:Y:S01]  /*02f0*/  @!P3 FMUL R15, R15, 16777216 ;  /* 0x4b8000000f0fb820 */ /* 0x000fe20000400000 */
[----:B------:R-:W-:Y:S01]  /*0300*/  FADD R5, R5, -R7 ;  /* 0x8000000705057221 */ /* 0x000fe20000000000 */
[----:B--2---:R-:W-:Y:S02]  /*0310*/  FMUL R13, R13, R12 ;  /* 0x0000000c0d0d7220 */ /* 0x004fe40000400000 */
[----:B-----5:R-:W-:Y:S02]  /*0320*/  FMUL R6, R14, R15 ;  /* 0x0000000f0e067220 */ /* 0x020fe40000400000 */
[----:B------:R-:W-:Y:S02]  /*0330*/  FMUL R13, R4, R13 ;  /* 0x0000000d040d7220 */ /* 0x000fe40000400000 */
[----:B------:R-:W-:Y:S01]  /*0340*/  FMUL R6, R5, R6 ;  /* 0x0000000605067220 */ /* 0x000fe20000400000 */
[----:B-1----:R-:W-:-:S04]  /*0350*/  IMAD.WIDE R2, R0, 0x4, R2 ;  /* 0x0000000400027825 */ /* 0x002fc800078e0202 */
[----:B----4-:R-:W-:Y:S01]  /*0360*/  FFMA R8, R8, R13, R10 ;  /* 0x0000000d08087223 */ /* 0x010fe2000000000a */
[----:B------:R-:W-:-:S05]  /*0370*/  FFMA R9, R9, R6, R11 ;  /* 0x0000000609097223 */ /* 0x000fca000000000b */
[----:B------:R-:W-:Y:S01]  /*0380*/  STG.E.64 desc[UR4][R2.64], R8 ;  /* 0x0000000802007986 */ /* 0x000fe2000c101b04 */
[----:B------:R-:W-:Y:S05]  /*0390*/  EXIT ;  /* 0x000000000000794d */ /* 0x000fea0003800000 */
.L_x_0:
[----:B------:R-:W-:-:S00]  /*03a0*/  BRA `(.L_x_0) ;  /* 0xfffffffc00fc7947 */ /* 0x000fc0000383ffff */
[----:B------:R-:W-:-:S00]  /*03b0*/  NOP ;  /* 0x0000000000007918 */ /* 0x000fc00000000000 */
        /* <DEDUP_REMOVED lines=12> */
.L_x_1:


//--------------------- .nv.global.init           --------------------------
	.section	.nv.global.init,"aw",@progbits
.nv.global.init:
	.type		_$_str,@object
	.size		_$_str,(_$_str_$_2 - _$_str)
_$_str:
        /*0000*/ 	.byte	0x5f, 0x5f, 0x43, 0x55, 0x44, 0x41, 0x5f, 0x46, 0x54, 0x5a, 0x00
	.type		_$_str_$_2,@object
	.size		_$_str_$_2,(.L_1 - _$_str_$_2)
_$_str_$_2:
        /*000b*/ 	.byte	0x5f, 0x5f, 0x43, 0x55, 0x44, 0x41, 0x5f, 0x50, 0x52, 0x45, 0x43, 0x5f, 0x53, 0x51, 0x52, 0x54
        /*001b*/ 	.byte	0x00
.L_1:


//--------------------- .nv.constant0.triton_poi_fused__native_batch_norm_legit_no_training_17 --------------------------
	.section	.nv.constant0.triton_poi_fused__native_batch_norm_legit_no_training_17,"a",@progbits
	.sectionflags	@""
	.align	4
.nv.constant0.triton_poi_fused__native_batch_norm_legit_no_training_17:
	.zero		580
